//
// Generated by NVIDIA NVVM Compiler
//
// Compiler Build ID: CL-36424714
// Cuda compilation tools, release 13.0, V13.0.88
// Based on NVVM 20.0.0
//

.version 9.0
.target sm_100
.address_size 64

	// .globl	_Z10init_arrayPjii
.extern .func  (.param .b32 func_retval0) vprintf
(
	.param .b64 vprintf_param_0,
	.param .b64 vprintf_param_1
)
;
// _ZZ13_add_internalPjiE5cache has been demoted
.global .align 1 .b8 $str[4] = {37, 117, 10};

.visible .entry _Z10init_arrayPjii(
	.param .u64 .ptr .align 1 _Z10init_arrayPjii_param_0,
	.param .u32 _Z10init_arrayPjii_param_1,
	.param .u32 _Z10init_arrayPjii_param_2
)
{
	.reg .pred 	%p<2>;
	.reg .b32 	%r<9>;
	.reg .b64 	%rd<5>;

	ld.param.u64 	%rd1, [_Z10init_arrayPjii_param_0];
	ld.param.u32 	%r3, [_Z10init_arrayPjii_param_1];
	ld.param.u32 	%r2, [_Z10init_arrayPjii_param_2];
	mov.u32 	%r4, %ctaid.x;
	mov.u32 	%r5, %ntid.x;
	mov.u32 	%r6, %tid.x;
	mad.lo.s32 	%r1, %r4, %r5, %r6;
	setp.ge.s32 	%p1, %r1, %r3;
	@%p1 bra 	$L__BB0_2;
	cvta.to.global.u64 	%rd2, %rd1;
	mad.lo.s32 	%r7, %r1, %r1, %r2;
	rem.u32 	%r8, %r7, %r2;
	mul.wide.s32 	%rd3, %r1, 4;
	add.s64 	%rd4, %rd2, %rd3;
	st.global.u32 	[%rd4], %r8;
$L__BB0_2:
	ret;

}
	// .globl	_Z17_bitonic_internalPjii
.visible .entry _Z17_bitonic_internalPjii(
	.param .u64 .ptr .align 1 _Z17_bitonic_internalPjii_param_0,
	.param .u32 _Z17_bitonic_internalPjii_param_1,
	.param .u32 _Z17_bitonic_internalPjii_param_2
)
{
	.reg .pred 	%p<6>;
	.reg .b32 	%r<19>;
	.reg .b64 	%rd<7>;

	ld.param.u64 	%rd3, [_Z17_bitonic_internalPjii_param_0];
	ld.param.u32 	%r3, [_Z17_bitonic_internalPjii_param_1];
	ld.param.u32 	%r4, [_Z17_bitonic_internalPjii_param_2];
	cvta.to.global.u64 	%rd4, %rd3;
	mov.u32 	%r5, %ctaid.x;
	mov.u32 	%r6, %ntid.x;
	mov.u32 	%r7, %tid.x;
	mad.lo.s32 	%r8, %r5, %r6, %r7;
	neg.s32 	%r9, %r4;
	and.b32  	%r10, %r8, %r9;
	shl.b32 	%r11, %r10, 1;
	add.s32 	%r12, %r4, -1;
	and.b32  	%r13, %r12, %r8;
	or.b32  	%r14, %r11, %r13;
	add.s32 	%r15, %r3, -1;
	mul.wide.s32 	%rd5, %r14, 4;
	add.s64 	%rd1, %rd4, %rd5;
	or.b32  	%r16, %r14, %r4;
	mul.wide.s32 	%rd6, %r16, 4;
	add.s64 	%rd2, %rd4, %rd6;
	shr.u32 	%r17, %r8, %r15;
	ld.global.u32 	%r1, [%rd1];
	ld.global.u32 	%r2, [%rd2];
	and.b32  	%r18, %r17, 1;
	setp.eq.b32 	%p1, %r18, 1;
	setp.lt.u32 	%p2, %r1, %r2;
	xor.pred  	%p3, %p2, %p1;
	setp.eq.s32 	%p4, %r1, %r2;
	or.pred  	%p5, %p3, %p4;
	@%p5 bra 	$L__BB1_2;
	st.global.u32 	[%rd1], %r2;
	st.global.u32 	[%rd2], %r1;
$L__BB1_2:
	ret;

}
	// .globl	_Z13_add_internalPji
.visible .entry _Z13_add_internalPji(
	.param .u64 .ptr .align 1 _Z13_add_internalPji_param_0,
	.param .u32 _Z13_add_internalPji_param_1
)
{
	.reg .pred 	%p<8>;
	.reg .b32 	%r<32>;
	.reg .b64 	%rd<9>;
	// demoted variable
	.shared .align 4 .b8 _ZZ13_add_internalPjiE5cache[4096];
	ld.param.u64 	%rd2, [_Z13_add_internalPji_param_0];
	ld.param.u32 	%r13, [_Z13_add_internalPji_param_1];
	cvta.to.global.u64 	%rd1, %rd2;
	mov.u32 	%r1, %tid.x;
	mov.u32 	%r31, %ntid.x;
	mov.u32 	%r3, %ctaid.x;
	mul.lo.s32 	%r15, %r31, %r3;
	shl.b32 	%r16, %r15, 1;
	add.s32 	%r4, %r16, %r1;
	setp.ge.s32 	%p1, %r4, %r13;
	mov.b32 	%r29, 0;
	@%p1 bra 	$L__BB2_2;
	mul.wide.s32 	%rd3, %r4, 4;
	add.s64 	%rd4, %rd1, %rd3;
	ld.global.u32 	%r29, [%rd4];
$L__BB2_2:
	shl.b32 	%r18, %r1, 2;
	mov.u32 	%r19, _ZZ13_add_internalPjiE5cache;
	add.s32 	%r7, %r19, %r18;
	st.shared.u32 	[%r7], %r29;
	add.s32 	%r8, %r4, %r31;
	setp.ge.s32 	%p2, %r8, %r13;
	mov.b32 	%r30, 0;
	@%p2 bra 	$L__BB2_4;
	mul.wide.s32 	%rd5, %r8, 4;
	add.s64 	%rd6, %rd1, %rd5;
	ld.global.u32 	%r30, [%rd6];
$L__BB2_4:
	shl.b32 	%r20, %r31, 2;
	add.s32 	%r21, %r7, %r20;
	st.shared.u32 	[%r21], %r30;
	setp.ge.u32 	%p3, %r1, %r31;
	@%p3 bra 	$L__BB2_6;
$L__BB2_5:
	bar.sync 	0;
	shl.b32 	%r22, %r31, 2;
	add.s32 	%r23, %r7, %r22;
	ld.shared.u32 	%r24, [%r23];
	ld.shared.u32 	%r25, [%r7];
	add.s32 	%r26, %r25, %r24;
	st.shared.u32 	[%r7], %r26;
	shr.u32 	%r12, %r31, 1;
	setp.gt.u32 	%p4, %r31, 1;
	setp.lt.u32 	%p5, %r1, %r12;
	and.pred  	%p6, %p4, %p5;
	mov.u32 	%r31, %r12;
	@%p6 bra 	$L__BB2_5;
$L__BB2_6:
	setp.ne.s32 	%p7, %r1, 0;
	@%p7 bra 	$L__BB2_8;
	ld.shared.u32 	%r28, [_ZZ13_add_internalPjiE5cache];
	mul.wide.u32 	%rd7, %r3, 4;
	add.s64 	%rd8, %rd1, %rd7;
	st.global.u32 	[%rd8], %r28;
$L__BB2_8:
	ret;

}
	// .globl	_Z10_hash_initPji
.visible .entry _Z10_hash_initPji(
	.param .u64 .ptr .align 1 _Z10_hash_initPji_param_0,
	.param .u32 _Z10_hash_initPji_param_1
)
{
	.reg .pred 	%p<2>;
	.reg .b32 	%r<8>;
	.reg .b64 	%rd<5>;

	ld.param.u64 	%rd1, [_Z10_hash_initPji_param_0];
	ld.param.u32 	%r2, [_Z10_hash_initPji_param_1];
	mov.u32 	%r3, %ctaid.x;
	mov.u32 	%r4, %ntid.x;
	mov.u32 	%r5, %tid.x;
	mad.lo.s32 	%r1, %r3, %r4, %r5;
	setp.ge.s32 	%p1, %r1, %r2;
	@%p1 bra 	$L__BB3_2;
	cvta.to.global.u64 	%rd2, %rd1;
	mul.wide.s32 	%rd3, %r1, 4;
	add.s64 	%rd4, %rd2, %rd3;
	ld.global.u32 	%r6, [%rd4];
	mul.lo.s32 	%r7, %r6, %r1;
	st.global.u32 	[%rd4], %r7;
$L__BB3_2:
	ret;

}
	// .globl	_Z12print_resultPj
.visible .entry _Z12print_resultPj(
	.param .u64 .ptr .align 1 _Z12print_resultPj_param_0
)
{
	.local .align 8 .b8 	__local_depot4[8];
	.reg .b64 	%SP;
	.reg .b64 	%SPL;
	.reg .b32 	%r<4>;
	.reg .b64 	%rd<7>;

	mov.u64 	%SPL, __local_depot4;
	cvta.local.u64 	%SP, %SPL;
	ld.param.u64 	%rd1, [_Z12print_resultPj_param_0];
	cvta.to.global.u64 	%rd2, %rd1;
	add.u64 	%rd3, %SP, 0;
	add.u64 	%rd4, %SPL, 0;
	ld.global.u32 	%r1, [%rd2];
	st.local.u32 	[%rd4], %r1;
	mov.u64 	%rd5, $str;
	cvta.global.u64 	%rd6, %rd5;
	{ // callseq 0, 0
	.param .b64 param0;
	st.param.b64 	[param0], %rd6;
	.param .b64 param1;
	st.param.b64 	[param1], %rd3;
	.param .b32 retval0;
	call.uni (retval0), 
	vprintf, 
	(
	param0, 
	param1
	);
	ld.param.b32 	%r2, [retval0];
	} // callseq 0
	ret;

}


// ===== COMPILED SASS (sm_100) =====

	.target	sm_100

	.elftype	@"ET_EXEC"


//--------------------- .note.nv.tkinfo           --------------------------
	.section	.note.nv.tkinfo,"",@"SHT_NOTE"
	.sectionflags	@"SHF_NOTE_NV_TKINFO"
	.tkinfo
        /*0018*/ 	.word	0x00000002
        /*0030*/ 	.string	""
        /*0030*/ 	.string	"ptxas"
        /*0030*/ 	.string	"Cuda compilation tools, release 13.0, V13.0.88"
        /*0030*/ 	.string	"Build cuda_13.0.r13.0/compiler.36424714_0"
        /*0030*/ 	.string	"-arch sm_100 -m 64 "



//--------------------- .note.nv.cuinfo           --------------------------
	.section	.note.nv.cuinfo,"",@"SHT_NOTE"
	.sectionflags	@"SHF_NOTE_NV_CUINFO"
        /*0018*/ 	.short	0x0002
        /*001a*/ 	.short	0x0064
        /*001c*/ 	.short	0x0082
	.zero		2


//--------------------- .nv.info                  --------------------------
	.section	.nv.info,"",@"SHT_CUDA_INFO"
	.align	4


	//----- nvinfo : EIATTR_REGCOUNT
	.align		4
        /*0000*/ 	.byte	0x04, 0x2f
        /*0002*/ 	.short	(.L_2 - .L_1)
	.align		4
.L_1:
        /*0004*/ 	.word	index@(_Z10init_arrayPjii)
        /*0008*/ 	.word	0x0000000a


	//----- nvinfo : EIATTR_FRAME_SIZE
	.align		4
.L_2:
        /*000c*/ 	.byte	0x04, 0x11
        /*000e*/ 	.short	(.L_4 - .L_3)
	.align		4
.L_3:
        /*0010*/ 	.word	index@(_Z10init_arrayPjii)
        /*0014*/ 	.word	0x00000000


	//----- nvinfo : EIATTR_REGCOUNT
	.align		4
.L_4:
        /*0018*/ 	.byte	0x04, 0x2f
        /*001a*/ 	.short	(.L_6 - .L_5)
	.align		4
.L_5:
        /*001c*/ 	.word	index@(_Z17_bitonic_internalPjii)
        /*0020*/ 	.word	0x0000000a


	//----- nvinfo : EIATTR_FRAME_SIZE
	.align		4
.L_6:
        /*0024*/ 	.byte	0x04, 0x11
        /*0026*/ 	.short	(.L_8 - .L_7)
	.align		4
.L_7:
        /*0028*/ 	.word	index@(_Z17_bitonic_internalPjii)
        /*002c*/ 	.word	0x00000000


	//----- nvinfo : EIATTR_REGCOUNT
	.align		4
.L_8:
        /*0030*/ 	.byte	0x04, 0x2f
        /*0032*/ 	.short	(.L_10 - .L_9)
	.align		4
.L_9:
        /*0034*/ 	.word	index@(_Z13_add_internalPji)
        /*0038*/ 	.word	0x00000010


	//----- nvinfo : EIATTR_FRAME_SIZE
	.align		4
.L_10:
        /*003c*/ 	.byte	0x04, 0x11
        /*003e*/ 	.short	(.L_12 - .L_11)
	.align		4
.L_11:
        /*0040*/ 	.word	index@(_Z13_add_internalPji)
        /*0044*/ 	.word	0x00000000


	//----- nvinfo : EIATTR_REGCOUNT
	.align		4
.L_12:
        /*0048*/ 	.byte	0x04, 0x2f
        /*004a*/ 	.short	(.L_14 - .L_13)
	.align		4
.L_13:
        /*004c*/ 	.word	index@(_Z10_hash_initPji)
        /*0050*/ 	.word	0x00000008


	//----- nvinfo : EIATTR_FRAME_SIZE
	.align		4
.L_14:
        /*0054*/ 	.byte	0x04, 0x11
        /*0056*/ 	.short	(.L_16 - .L_15)
	.align		4
.L_15:
        /*0058*/ 	.word	index@(_Z10_hash_initPji)
        /*005c*/ 	.word	0x00000000


	//----- nvinfo : EIATTR_REGCOUNT
	.align		4
.L_16:
        /*0060*/ 	.byte	0x04, 0x2f
        /*0062*/ 	.short	(.L_18 - .L_17)
	.align		4
.L_17:
        /*0064*/ 	.word	index@(_Z12print_resultPj)
        /*0068*/ 	.word	0x00000018


	//----- nvinfo : EIATTR_FRAME_SIZE
	.align		4
.L_18:
        /*006c*/ 	.byte	0x04, 0x11
        /*006e*/ 	.short	(.L_20 - .L_19)
	.align		4
.L_19:
        /*0070*/ 	.word	index@(_Z12print_resultPj)
        /*0074*/ 	.word	0x00000008


	//----- nvinfo : EIATTR_MIN_STACK_SIZE
	.align		4
.L_20:
        /*0078*/ 	.byte	0x04, 0x12
        /*007a*/ 	.short	(.L_22 - .L_21)
	.align		4
.L_21:
        /*007c*/ 	.word	index@(_Z12print_resultPj)
        /*0080*/ 	.word	0x00000008


	//----- nvinfo : EIATTR_MIN_STACK_SIZE
	.align		4
.L_22:
        /*0084*/ 	.byte	0x04, 0x12
        /*0086*/ 	.short	(.L_24 - .L_23)
	.align		4
.L_23:
        /*0088*/ 	.word	index@(_Z10_hash_initPji)
        /*008c*/ 	.word	0x00000000


	//----- nvinfo : EIATTR_MIN_STACK_SIZE
	.align		4
.L_24:
        /*0090*/ 	.byte	0x04, 0x12
        /*0092*/ 	.short	(.L_26 - .L_25)
	.align		4
.L_25:
        /*0094*/ 	.word	index@(_Z13_add_internalPji)
        /*0098*/ 	.word	0x00000000


	//----- nvinfo : EIATTR_MIN_STACK_SIZE
	.align		4
.L_26:
        /*009c*/ 	.byte	0x04, 0x12
        /*009e*/ 	.short	(.L_28 - .L_27)
	.align		4
.L_27:
        /*00a0*/ 	.word	index@(_Z17_bitonic_internalPjii)
        /*00a4*/ 	.word	0x00000000


	//----- nvinfo : EIATTR_MIN_STACK_SIZE
	.align		4
.L_28:
        /*00a8*/ 	.byte	0x04, 0x12
        /*00aa*/ 	.short	(.L_30 - .L_29)
	.align		4
.L_29:
        /*00ac*/ 	.word	index@(_Z10init_arrayPjii)
        /*00b0*/ 	.word	0x00000000
.L_30:


//--------------------- .nv.compat                --------------------------
	.section	.nv.compat,"",@"SHT_CUDA_COMPAT_INFO"
	.align	4
        /*0000*/ 	.byte	0x02, 0x09, 0x00, 0x00, 0x02, 0x02, 0x01, 0x00, 0x02, 0x05, 0x05, 0x00, 0x03, 0x07, 0x01, 0x01
        /*0010*/ 	.byte	0x02, 0x03, 0x00, 0x00, 0x02, 0x06, 0x01, 0x00, 0x04, 0x0b, 0x08, 0x00, 0x09, 0x00, 0x00, 0x00
        /*0020*/ 	.byte	0x00, 0x00, 0x00, 0x00


//--------------------- .nv.info._Z12print_resultPj --------------------------
	.section	.nv.info._Z12print_resultPj,"",@"SHT_CUDA_INFO"
	.sectionflags	@""
	.align	4


	//----- nvinfo : EIATTR_CUDA_API_VERSION
	.align		4
        /*0000*/ 	.byte	0x04, 0x37
        /*0002*/ 	.short	(.L_32 - .L_31)
.L_31:
        /*0004*/ 	.word	0x00000082


	//----- nvinfo : EIATTR_KPARAM_INFO
	.align		4
.L_32:
        /*0008*/ 	.byte	0x04, 0x17
        /*000a*/ 	.short	(.L_34 - .L_33)
.L_33:
        /*000c*/ 	.word	0x00000000
        /*0010*/ 	.short	0x0000
        /*0012*/ 	.short	0x0000
        /*0014*/ 	.byte	0x00, 0xf5, 0x21, 0x00


	//----- nvinfo : EIATTR_SPARSE_MMA_MASK
	.align		4
.L_34:
        /*0018*/ 	.byte	0x03, 0x50
        /*001a*/ 	.short	0x0000


	//----- nvinfo : EIATTR_MAXREG_COUNT
	.align		4
        /*001c*/ 	.byte	0x03, 0x1b
        /*001e*/ 	.short	0x00ff


	//----- nvinfo : EIATTR_EXTERNS
	.align		4
        /*0020*/ 	.byte	0x04, 0x0f
        /*0022*/ 	.short	(.L_36 - .L_35)


	//   ....[0]....
	.align		4
.L_35:
        /*0024*/ 	.word	index@(vprintf)


	//----- nvinfo : EIATTR_MERCURY_ISA_VERSION
	.align		4
.L_36:
        /*0028*/ 	.byte	0x03, 0x5f
        /*002a*/ 	.short	0x0101


	//----- nvinfo : EIATTR_VRC_CTA_INIT_COUNT
	.align		4
        /*002c*/ 	.byte	0x02, 0x4a
	.zero		1
	.zero		1


	//----- nvinfo : EIATTR_SYSCALL_OFFSETS
	.align		4
        /*0030*/ 	.byte	0x04, 0x46
        /*0032*/ 	.short	(.L_38 - .L_37)


	//   ....[0]....
.L_37:
        /*0034*/ 	.word	0x00000100


	//----- nvinfo : EIATTR_EXIT_INSTR_OFFSETS
	.align		4
.L_38:
        /*0038*/ 	.byte	0x04, 0x1c
        /*003a*/ 	.short	(.L_40 - .L_39)


	//   ....[0]....
.L_39:
        /*003c*/ 	.word	0x00000110


	//----- nvinfo : EIATTR_CBANK_PARAM_SIZE
	.align		4
.L_40:
        /*0040*/ 	.byte	0x03, 0x19
        /*0042*/ 	.short	0x0008


	//----- nvinfo : EIATTR_PARAM_CBANK
	.align		4
        /*0044*/ 	.byte	0x04, 0x0a
        /*0046*/ 	.short	(.L_42 - .L_41)
	.align		4
.L_41:
        /*0048*/ 	.word	index@(.nv.constant0._Z12print_resultPj)
        /*004c*/ 	.short	0x0380
        /*004e*/ 	.short	0x0008


	//----- nvinfo : EIATTR_SW_WAR
	.align		4
.L_42:
        /*0050*/ 	.byte	0x04, 0x36
        /*0052*/ 	.short	(.L_44 - .L_43)
.L_43:
        /*0054*/ 	.word	0x00000008
.L_44:


//--------------------- .nv.info._Z10_hash_initPji --------------------------
	.section	.nv.info._Z10_hash_initPji,"",@"SHT_CUDA_INFO"
	.sectionflags	@""
	.align	4


	//----- nvinfo : EIATTR_CUDA_API_VERSION
	.align		4
        /*0000*/ 	.byte	0x04, 0x37
        /*0002*/ 	.short	(.L_46 - .L_45)
.L_45:
        /*0004*/ 	.word	0x00000082


	//----- nvinfo : EIATTR_KPARAM_INFO
	.align		4
.L_46:
        /*0008*/ 	.byte	0x04, 0x17
        /*000a*/ 	.short	(.L_48 - .L_47)
.L_47:
        /*000c*/ 	.word	0x00000000
        /*0010*/ 	.short	0x0001
        /*0012*/ 	.short	0x0008
        /*0014*/ 	.byte	0x00, 0xf0, 0x11, 0x00


	//----- nvinfo : EIATTR_KPARAM_INFO
	.align		4
.L_48:
        /*0018*/ 	.byte	0x04, 0x17
        /*001a*/ 	.short	(.L_50 - .L_49)
.L_49:
        /*001c*/ 	.word	0x00000000
        /*0020*/ 	.short	0x0000
        /*0022*/ 	.short	0x0000
        /*0024*/ 	.byte	0x00, 0xf5, 0x21, 0x00


	//----- nvinfo : EIATTR_SPARSE_MMA_MASK
	.align		4
.L_50:
        /*0028*/ 	.byte	0x03, 0x50
        /*002a*/ 	.short	0x0000


	//----- nvinfo : EIATTR_MAXREG_COUNT
	.align		4
        /*002c*/ 	.byte	0x03, 0x1b
        /*002e*/ 	.short	0x00ff


	//----- nvinfo : EIATTR_MERCURY_ISA_VERSION
	.align		4
        /*0030*/ 	.byte	0x03, 0x5f
        /*0032*/ 	.short	0x0101


	//----- nvinfo : EIATTR_VRC_CTA_INIT_COUNT
	.align		4
        /*0034*/ 	.byte	0x02, 0x4a
	.zero		1
	.zero		1


	//----- nvinfo : EIATTR_EXIT_INSTR_OFFSETS
	.align		4
        /*0038*/ 	.byte	0x04, 0x1c
        /*003a*/ 	.short	(.L_52 - .L_51)


	//   ....[0]....
.L_51:
        /*003c*/ 	.word	0x00000070


	//   ....[1]....
        /*0040*/ 	.word	0x000000e0


	//----- nvinfo : EIATTR_CBANK_PARAM_SIZE
	.align		4
.L_52:
        /*0044*/ 	.byte	0x03, 0x19
        /*0046*/ 	.short	0x000c


	//----- nvinfo : EIATTR_PARAM_CBANK
	.align		4
        /*0048*/ 	.byte	0x04, 0x0a
        /*004a*/ 	.short	(.L_54 - .L_53)
	.align		4
.L_53:
        /*004c*/ 	.word	index@(.nv.constant0._Z10_hash_initPji)
        /*0050*/ 	.short	0x0380
        /*0052*/ 	.short	0x000c


	//----- nvinfo : EIATTR_SW_WAR
	.align		4
.L_54:
        /*0054*/ 	.byte	0x04, 0x36
        /*0056*/ 	.short	(.L_56 - .L_55)
.L_55:
        /*0058*/ 	.word	0x00000008
.L_56:


//--------------------- .nv.info._Z13_add_internalPji --------------------------
	.section	.nv.info._Z13_add_internalPji,"",@"SHT_CUDA_INFO"
	.sectionflags	@""
	.align	4


	//----- nvinfo : EIATTR_CUDA_API_VERSION
	.align		4
        /*0000*/ 	.byte	0x04, 0x37
        /*0002*/ 	.short	(.L_58 - .L_57)
.L_57:
        /*0004*/ 	.word	0x00000082


	//----- nvinfo : EIATTR_KPARAM_INFO
	.align		4
.L_58:
        /*0008*/ 	.byte	0x04, 0x17
        /*000a*/ 	.short	(.L_60 - .L_59)
.L_59:
        /*000c*/ 	.word	0x00000000
        /*0010*/ 	.short	0x0001
        /*0012*/ 	.short	0x0008
        /*0014*/ 	.byte	0x00, 0xf0, 0x11, 0x00


	//----- nvinfo : EIATTR_KPARAM_INFO
	.align		4
.L_60:
        /*0018*/ 	.byte	0x04, 0x17
        /*001a*/ 	.short	(.L_62 - .L_61)
.L_61:
        /*001c*/ 	.word	0x00000000
        /*0020*/ 	.short	0x0000
        /*0022*/ 	.short	0x0000
        /*0024*/ 	.byte	0x00, 0xf5, 0x21, 0x00


	//----- nvinfo : EIATTR_SPARSE_MMA_MASK
	.align		4
.L_62:
        /*0028*/ 	.byte	0x03, 0x50
        /*002a*/ 	.short	0x0000


	//----- nvinfo : EIATTR_MAXREG_COUNT
	.align		4
        /*002c*/ 	.byte	0x03, 0x1b
        /*002e*/ 	.short	0x00ff


	//----- nvinfo : EIATTR_NUM_BARRIERS
	.align		4
        /*0030*/ 	.byte	0x02, 0x4c
        /*0032*/ 	.byte	0x01
	.zero		1


	//----- nvinfo : EIATTR_MERCURY_ISA_VERSION
	.align		4
        /*0034*/ 	.byte	0x03, 0x5f
        /*0036*/ 	.short	0x0101


	//----- nvinfo : EIATTR_VRC_CTA_INIT_COUNT
	.align		4
        /*0038*/ 	.byte	0x02, 0x4a
	.zero		1
	.zero		1


	//----- nvinfo : EIATTR_EXIT_INSTR_OFFSETS
	.align		4
        /*003c*/ 	.byte	0x04, 0x1c
        /*003e*/ 	.short	(.L_64 - .L_63)


	//   ....[0]....
.L_63:
        /*0040*/ 	.word	0x000002a0


	//   ....[1]....
        /*0044*/ 	.word	0x000002f0


	//----- nvinfo : EIATTR_CRS_STACK_SIZE
	.align		4
.L_64:
        /*0048*/ 	.byte	0x04, 0x1e
        /*004a*/ 	.short	(.L_66 - .L_65)
.L_65:
        /*004c*/ 	.word	0x00000000


	//----- nvinfo : EIATTR_CBANK_PARAM_SIZE
	.align		4
.L_66:
        /*0050*/ 	.byte	0x03, 0x19
        /*0052*/ 	.short	0x000c


	//----- nvinfo : EIATTR_PARAM_CBANK
	.align		4
        /*0054*/ 	.byte	0x04, 0x0a
        /*0056*/ 	.short	(.L_68 - .L_67)
	.align		4
.L_67:
        /*0058*/ 	.word	index@(.nv.constant0._Z13_add_internalPji)
        /*005c*/ 	.short	0x0380
        /*005e*/ 	.short	0x000c


	//----- nvinfo : EIATTR_SW_WAR
	.align		4
.L_68:
        /*0060*/ 	.byte	0x04, 0x36
        /*0062*/ 	.short	(.L_70 - .L_69)
.L_69:
        /*0064*/ 	.word	0x00000008
.L_70:


//--------------------- .nv.info._Z17_bitonic_internalPjii --------------------------
	.section	.nv.info._Z17_bitonic_internalPjii,"",@"SHT_CUDA_INFO"
	.sectionflags	@""
	.align	4


	//----- nvinfo : EIATTR_CUDA_API_VERSION
	.align		4
        /*0000*/ 	.byte	0x04, 0x37
        /*0002*/ 	.short	(.L_72 - .L_71)
.L_71:
        /*0004*/ 	.word	0x00000082


	//----- nvinfo : EIATTR_KPARAM_INFO
	.align		4
.L_72:
        /*0008*/ 	.byte	0x04, 0x17
        /*000a*/ 	.short	(.L_74 - .L_73)
.L_73:
        /*000c*/ 	.word	0x00000000
        /*0010*/ 	.short	0x0002
        /*0012*/ 	.short	0x000c
        /*0014*/ 	.byte	0x00, 0xf0, 0x11, 0x00


	//----- nvinfo : EIATTR_KPARAM_INFO
	.align		4
.L_74:
        /*0018*/ 	.byte	0x04, 0x17
        /*001a*/ 	.short	(.L_76 - .L_75)
.L_75:
        /*001c*/ 	.word	0x00000000
        /*0020*/ 	.short	0x0001
        /*0022*/ 	.short	0x0008
        /*0024*/ 	.byte	0x00, 0xf0, 0x11, 0x00


	//----- nvinfo : EIATTR_KPARAM_INFO
	.align		4
.L_76:
        /*0028*/ 	.byte	0x04, 0x17
        /*002a*/ 	.short	(.L_78 - .L_77)
.L_77:
        /*002c*/ 	.word	0x00000000
        /*0030*/ 	.short	0x0000
        /*0032*/ 	.short	0x0000
        /*0034*/ 	.byte	0x00, 0xf5, 0x21, 0x00


	//----- nvinfo : EIATTR_SPARSE_MMA_MASK
	.align		4
.L_78:
        /*0038*/ 	.byte	0x03, 0x50
        /*003a*/ 	.short	0x0000


	//----- nvinfo : EIATTR_MAXREG_COUNT
	.align		4
        /*003c*/ 	.byte	0x03, 0x1b
        /*003e*/ 	.short	0x00ff


	//----- nvinfo : EIATTR_MERCURY_ISA_VERSION
	.align		4
        /*0040*/ 	.byte	0x03, 0x5f
        /*0042*/ 	.short	0x0101


	//----- nvinfo : EIATTR_VRC_CTA_INIT_COUNT
	.align		4
        /*0044*/ 	.byte	0x02, 0x4a
	.zero		1
	.zero		1


	//----- nvinfo : EIATTR_EXIT_INSTR_OFFSETS
	.align		4
        /*0048*/ 	.byte	0x04, 0x1c
        /*004a*/ 	.short	(.L_80 - .L_79)


	//   ....[0]....
.L_79:
        /*004c*/ 	.word	0x00000180


	//   ....[1]....
        /*0050*/ 	.word	0x000001b0


	//----- nvinfo : EIATTR_CBANK_PARAM_SIZE
	.align		4
.L_80:
        /*0054*/ 	.byte	0x03, 0x19
        /*0056*/ 	.short	0x0010


	//----- nvinfo : EIATTR_PARAM_CBANK
	.align		4
        /*0058*/ 	.byte	0x04, 0x0a
        /*005a*/ 	.short	(.L_82 - .L_81)
	.align		4
.L_81:
        /*005c*/ 	.word	index@(.nv.constant0._Z17_bitonic_internalPjii)
        /*0060*/ 	.short	0x0380
        /*0062*/ 	.short	0x0010


	//----- nvinfo : EIATTR_SW_WAR
	.align		4
.L_82:
        /*0064*/ 	.byte	0x04, 0x36
        /*0066*/ 	.short	(.L_84 - .L_83)
.L_83:
        /*0068*/ 	.word	0x00000008
.L_84:


//--------------------- .nv.info._Z10init_arrayPjii --------------------------
	.section	.nv.info._Z10init_arrayPjii,"",@"SHT_CUDA_INFO"
	.sectionflags	@""
	.align	4


	//----- nvinfo : EIATTR_CUDA_API_VERSION
	.align		4
        /*0000*/ 	.byte	0x04, 0x37
        /*0002*/ 	.short	(.L_86 - .L_85)
.L_85:
        /*0004*/ 	.word	0x00000082


	//----- nvinfo : EIATTR_KPARAM_INFO
	.align		4
.L_86:
        /*0008*/ 	.byte	0x04, 0x17
        /*000a*/ 	.short	(.L_88 - .L_87)
.L_87:
        /*000c*/ 	.word	0x00000000
        /*0010*/ 	.short	0x0002
        /*0012*/ 	.short	0x000c
        /*0014*/ 	.byte	0x00, 0xf0, 0x11, 0x00


	//----- nvinfo : EIATTR_KPARAM_INFO
	.align		4
.L_88:
        /*0018*/ 	.byte	0x04, 0x17
        /*001a*/ 	.short	(.L_90 - .L_89)
.L_89:
        /*001c*/ 	.word	0x00000000
        /*0020*/ 	.short	0x0001
        /*0022*/ 	.short	0x0008
        /*0024*/ 	.byte	0x00, 0xf0, 0x11, 0x00


	//----- nvinfo : EIATTR_KPARAM_INFO
	.align		4
.L_90:
        /*0028*/ 	.byte	0x04, 0x17
        /*002a*/ 	.short	(.L_92 - .L_91)
.L_91:
        /*002c*/ 	.word	0x00000000
        /*0030*/ 	.short	0x0000
        /*0032*/ 	.short	0x0000
        /*0034*/ 	.byte	0x00, 0xf5, 0x21, 0x00


	//----- nvinfo : EIATTR_SPARSE_MMA_MASK
	.align		4
.L_92:
        /*0038*/ 	.byte	0x03, 0x50
        /*003a*/ 	.short	0x0000


	//----- nvinfo : EIATTR_MAXREG_COUNT
	.align		4
        /*003c*/ 	.byte	0x03, 0x1b
        /*003e*/ 	.short	0x00ff


	//----- nvinfo : EIATTR_MERCURY_ISA_VERSION
	.align		4
        /*0040*/ 	.byte	0x03, 0x5f
        /*0042*/ 	.short	0x0101


	//----- nvinfo : EIATTR_VRC_CTA_INIT_COUNT
	.align		4
        /*0044*/ 	.byte	0x02, 0x4a
	.zero		1
	.zero		1


	//----- nvinfo : EIATTR_EXIT_INSTR_OFFSETS
	.align		4
        /*0048*/ 	.byte	0x04, 0x1c
        /*004a*/ 	.short	(.L_94 - .L_93)


	//   ....[0]....
.L_93:
        /*004c*/ 	.word	0x00000070


	//   ....[1]....
        /*0050*/ 	.word	0x000001f0


	//----- nvinfo : EIATTR_CBANK_PARAM_SIZE
	.align		4
.L_94:
        /*0054*/ 	.byte	0x03, 0x19
        /*0056*/ 	.short	0x0010


	//----- nvinfo : EIATTR_PARAM_CBANK
	.align		4
        /*0058*/ 	.byte	0x04, 0x0a
        /*005a*/ 	.short	(.L_96 - .L_95)
	.align		4
.L_95:
        /*005c*/ 	.word	index@(.nv.constant0._Z10init_arrayPjii)
        /*0060*/ 	.short	0x0380
        /*0062*/ 	.short	0x0010


	//----- nvinfo : EIATTR_SW_WAR
	.align		4
.L_96:
        /*0064*/ 	.byte	0x04, 0x36
        /*0066*/ 	.short	(.L_98 - .L_97)
.L_97:
        /*0068*/ 	.word	0x00000008
.L_98:


//--------------------- .nv.callgraph             --------------------------
	.section	.nv.callgraph,"",@"SHT_CUDA_CALLGRAPH"
	.align	4
	.sectionentsize	8
	.align		4
        /*0000*/ 	.word	0x00000000
	.align		4
        /*0004*/ 	.word	0xffffffff
	.align		4
        /*0008*/ 	.word	index@(_Z12print_resultPj)
	.align		4
        /*000c*/ 	.word	index@(vprintf)
	.align		4
        /*0010*/ 	.word	0x00000000
	.align		4
        /*0014*/ 	.word	0xfffffffe
	.align		4
        /*0018*/ 	.word	0x00000000
	.align		4
        /*001c*/ 	.word	0xfffffffd
	.align		4
        /*0020*/ 	.word	0x00000000
	.align		4
        /*0024*/ 	.word	0xfffffffc


//--------------------- .nv.constant4             --------------------------
	.section	.nv.constant4,"a",@progbits
	.align	8
	.align		8
.nv.constant4:
        /*0000*/ 	.dword	vprintf
	.align		8
        /*0008*/ 	.dword	$str


//--------------------- .text._Z12print_resultPj  --------------------------
	.section	.text._Z12print_resultPj,"ax",@progbits
	.align	128
        .global         _Z12print_resultPj
        .type           _Z12print_resultPj,@function
        .size           _Z12print_resultPj,(.L_x_8 - _Z12print_resultPj)
        .other          _Z12print_resultPj,@"STO_CUDA_ENTRY STV_DEFAULT"
_Z12print_resultPj:
.text._Z12print_resultPj:
[----:B------:R-:W0:Y:S08]  /*0000*/  LDC R1, c[0x0][0x37c] ;  /* 0x0000df00ff017b82 */ /* 0x000e300000000800 */
[----:B------:R-:W1:Y:S01]  /*0010*/  LDC.64 R2, c[0x0][0x380] ;  /* 0x0000e000ff027b82 */ /* 0x000e620000000a00 */
[----:B------:R-:W1:Y:S01]  /*0020*/  LDCU.64 UR4, c[0x0][0x358] ;  /* 0x00006b00ff0477ac */ /* 0x000e620008000a00 */
[----:B0-----:R-:W-:Y:S01]  /*0030*/  VIADD R1, R1, 0xfffffff8 ;  /* 0xfffffff801017836 */ /* 0x001fe20000000000 */
[----:B------:R-:W0:Y:S01]  /*0040*/  LDCU.64 UR6, c[0x4][0x8] ;  /* 0x01000100ff0677ac */ /* 0x000e220008000a00 */
[----:B-1----:R-:W2:Y:S01]  /*0050*/  LDG.E R2, desc[UR4][R2.64] ;  /* 0x0000000402027981 */ /* 0x002ea2000c1e1900 */
[----:B------:R-:W-:Y:S01]  /*0060*/  MOV R0, 0x0 ;  /* 0x0000000000007802 */ /* 0x000fe20000000f00 */
[----:B------:R-:W1:Y:S01]  /*0070*/  LDCU UR4, c[0x0][0x2f8] ;  /* 0x00005f00ff0477ac */ /* 0x000e620008000800 */
[----:B0-----:R-:W-:Y:S01]  /*0080*/  IMAD.U32 R4, RZ, RZ, UR6 ;  /* 0x00000006ff047e24 */ /* 0x001fe2000f8e00ff */
[----:B------:R-:W-:Y:S01]  /*0090*/  MOV R5, UR7 ;  /* 0x0000000700057c02 */ /* 0x000fe20008000f00 */
[----:B------:R0:W3:Y:S01]  /*00a0*/  LDC.64 R8, c[0x4][R0] ;  /* 0x0100000000087b82 */ /* 0x0000e20000000a00 */
[----:B------:R-:W4:Y:S01]  /*00b0*/  LDCU UR5, c[0x0][0x2fc] ;  /* 0x00005f80ff0577ac */ /* 0x000f220008000800 */
[----:B-1----:R-:W-:-:S05]  /*00c0*/  IADD3 R6, P0, PT, R1, UR4, RZ ;  /* 0x0000000401067c10 */ /* 0x002fca000ff1e0ff */
[----:B----4-:R-:W-:Y:S01]  /*00d0*/  IMAD.X R7, RZ, RZ, UR5, P0 ;  /* 0x00000005ff077e24 */ /* 0x010fe200080e06ff */
[----:B--23--:R0:W-:Y:S07]  /*00e0*/  STL [R1], R2 ;  /* 0x0000000201007387 */ /* 0x00c1ee0000100800 */
[----:B------:R-:W-:-:S07]  /*00f0*/  LEPC R20, `(.L_x_0) ;  /* 0x000000001014794e */ /* 0x000fce0000000000 */
[----:B0-----:R-:W-:Y:S05]  /*0100*/  CALL.ABS.NOINC R8 ;  /* 0x0000000008007343 */ /* 0x001fea0003c00000 */
.L_x_0:
[----:B------:R-:W-:Y:S05]  /*0110*/  EXIT ;  /* 0x000000000000794d */ /* 0x000fea0003800000 */
.L_x_1:
[----:B------:R-:W-:-:S00]  /*0120*/  BRA `(.L_x_1) ;  /* 0xfffffffc00fc7947 */ /* 0x000fc0000383ffff */
[----:B------:R-:W-:-:S00]  /*0130*/  NOP ;  /* 0x0000000000007918 */ /* 0x000fc00000000000 */
        /* <DEDUP_REMOVED lines=12> */
.L_x_8:


//--------------------- .text._Z10_hash_initPji   --------------------------
	.section	.text._Z10_hash_initPji,"ax",@progbits
	.align	128
        .global         _Z10_hash_initPji
        .type           _Z10_hash_initPji,@function
        .size           _Z10_hash_initPji,(.L_x_9 - _Z10_hash_initPji)
        .other          _Z10_hash_initPji,@"STO_CUDA_ENTRY STV_DEFAULT"
_Z10_hash_initPji:
.text._Z10_hash_initPji:
[----:B------:R-:W-:Y:S01]  /*0000*/  LDC R1, c[0x0][0x37c] ;  /* 0x0000df00ff017b82 */ /* 0x000fe20000000800 */
[----:B------:R-:W0:Y:S07]  /*0010*/  S2R R0, SR_TID.X ;  /* 0x0000000000007919 */ /* 0x000e2e0000002100 */
[----:B------:R-:W0:Y:S01]  /*0020*/  S2UR UR4, SR_CTAID.X ;  /* 0x00000000000479c3 */ /* 0x000e220000002500 */
[----:B------:R-:W1:Y:S07]  /*0030*/  LDCU UR5, c[0x0][0x388] ;  /* 0x00007100ff0577ac */ /* 0x000e6e0008000800 */
[----:B------:R-:W0:Y:S02]  /*0040*/  LDC R5, c[0x0][0x360] ;  /* 0x0000d800ff057b82 */ /* 0x000e240000000800 */
[----:B0-----:R-:W-:-:S05]  /*0050*/  IMAD R5, R5, UR4, R0 ;  /* 0x0000000405057c24 */ /* 0x001fca000f8e0200 */
[----:B-1----:R-:W-:-:S13]  /*0060*/  ISETP.GE.AND P0, PT, R5, UR5, PT ;  /* 0x0000000505007c0c */ /* 0x002fda000bf06270 */
[----:B------:R-:W-:Y:S05]  /*0070*/  @P0 EXIT ;  /* 0x000000000000094d */ /* 0x000fea0003800000 */
[----:B------:R-:W0:Y:S01]  /*0080*/  LDC.64 R2, c[0x0][0x380] ;  /* 0x0000e000ff027b82 */ /* 0x000e220000000a00 */
[----:B------:R-:W1:Y:S01]  /*0090*/  LDCU.64 UR4, c[0x0][0x358] ;  /* 0x00006b00ff0477ac */ /* 0x000e620008000a00 */
[----:B0-----:R-:W-:-:S05]  /*00a0*/  IMAD.WIDE R2, R5, 0x4, R2 ;  /* 0x0000000405027825 */ /* 0x001fca00078e0202 */
[----:B-1----:R-:W2:Y:S02]  /*00b0*/  LDG.E R0, desc[UR4][R2.64] ;  /* 0x0000000402007981 */ /* 0x002ea4000c1e1900 */
[----:B--2---:R-:W-:-:S05]  /*00c0*/  IMAD R5, R5, R0, RZ ;  /* 0x0000000005057224 */ /* 0x004fca00078e02ff */
[----:B------:R-:W-:Y:S01]  /*00d0*/  STG.E desc[UR4][R2.64], R5 ;  /* 0x0000000502007986 */ /* 0x000fe2000c101904 */
[----:B------:R-:W-:Y:S05]  /*00e0*/  EXIT ;  /* 0x000000000000794d */ /* 0x000fea0003800000 */
.L_x_2:
        /* <DEDUP_REMOVED lines=9> */
.L_x_9:


//--------------------- .text._Z13_add_internalPji --------------------------
	.section	.text._Z13_add_internalPji,"ax",@progbits
	.align	128
        .global         _Z13_add_internalPji
        .type           _Z13_add_internalPji,@function
        .size           _Z13_add_internalPji,(.L_x_10 - _Z13_add_internalPji)
        .other          _Z13_add_internalPji,@"STO_CUDA_ENTRY STV_DEFAULT"
_Z13_add_internalPji:
.text._Z13_add_internalPji:
[----:B------:R-:W-:Y:S01]  /*0000*/  LDC R1, c[0x0][0x37c] ;  /* 0x0000df00ff017b82 */ /* 0x000fe20000000800 */
[----:B------:R-:W0:Y:S01]  /*0010*/  S2R R13, SR_CTAID.X ;  /* 0x00000000000d7919 */ /* 0x000e220000002500 */
[----:B------:R-:W1:Y:S01]  /*0020*/  LDCU UR4, c[0x0][0x360] ;  /* 0x00006c00ff0477ac */ /* 0x000e620008000800 */
[----:B------:R-:W-:Y:S01]  /*0030*/  HFMA2 R8, -RZ, RZ, 0, 0 ;  /* 0x00000000ff087431 */ /* 0x000fe200000001ff */
[----:B------:R-:W2:Y:S01]  /*0040*/  S2R R11, SR_TID.X ;  /* 0x00000000000b7919 */ /* 0x000ea20000002100 */
[----:B------:R-:W3:Y:S01]  /*0050*/  LDCU UR5, c[0x0][0x388] ;  /* 0x00007100ff0577ac */ /* 0x000ee20008000800 */
[----:B------:R-:W4:Y:S01]  /*0060*/  LDCU.64 UR6, c[0x0][0x358] ;  /* 0x00006b00ff0677ac */ /* 0x000f220008000a00 */
[----:B-1----:R-:W-:Y:S02]  /*0070*/  IMAD.U32 R6, RZ, RZ, UR4 ;  /* 0x00000004ff067e24 */ /* 0x002fe4000f8e00ff */
[----:B0-----:R-:W-:-:S04]  /*0080*/  IMAD R0, R13, UR4, RZ ;  /* 0x000000040d007c24 */ /* 0x001fc8000f8e02ff */
[----:B--2---:R-:W-:Y:S02]  /*0090*/  IMAD R7, R0, 0x2, R11 ;  /* 0x0000000200077824 */ /* 0x004fe400078e020b */
[----:B------:R-:W-:-:S03]  /*00a0*/  IMAD.MOV.U32 R0, RZ, RZ, RZ ;  /* 0x000000ffff007224 */ /* 0x000fc600078e00ff */
[C---:B------:R-:W-:Y:S02]  /*00b0*/  IADD3 R9, PT, PT, R7.reuse, R6, RZ ;  /* 0x0000000607097210 */ /* 0x040fe40007ffe0ff */
[----:B---3--:R-:W-:Y:S02]  /*00c0*/  ISETP.GE.AND P0, PT, R7, UR5, PT ;  /* 0x0000000507007c0c */ /* 0x008fe4000bf06270 */
[----:B------:R-:W-:-:S11]  /*00d0*/  ISETP.GE.AND P1, PT, R9, UR5, PT ;  /* 0x0000000509007c0c */ /* 0x000fd6000bf26270 */
[----:B------:R-:W0:Y:S08]  /*00e0*/  @!P0 LDC.64 R2, c[0x0][0x380] ;  /* 0x0000e000ff028b82 */ /* 0x000e300000000a00 */
[----:B------:R-:W1:Y:S01]  /*00f0*/  @!P1 LDC.64 R4, c[0x0][0x380] ;  /* 0x0000e000ff049b82 */ /* 0x000e620000000a00 */
[----:B0-----:R-:W-:-:S05]  /*0100*/  @!P0 IMAD.WIDE R2, R7, 0x4, R2 ;  /* 0x0000000407028825 */ /* 0x001fca00078e0202 */
[----:B----4-:R-:W2:Y:S01]  /*0110*/  @!P0 LDG.E R0, desc[UR6][R2.64] ;  /* 0x0000000602008981 */ /* 0x010ea2000c1e1900 */
[----:B-1----:R-:W-:-:S05]  /*0120*/  @!P1 IMAD.WIDE R4, R9, 0x4, R4 ;  /* 0x0000000409049825 */ /* 0x002fca00078e0204 */
[----:B------:R-:W3:Y:S01]  /*0130*/  @!P1 LDG.E R8, desc[UR6][R4.64] ;  /* 0x0000000604089981 */ /* 0x000ee2000c1e1900 */
[----:B------:R-:W0:Y:S01]  /*0140*/  S2UR UR5, SR_CgaCtaId ;  /* 0x00000000000579c3 */ /* 0x000e220000008800 */
[----:B------:R-:W-:Y:S01]  /*0150*/  UMOV UR4, 0x400 ;  /* 0x0000040000047882 */ /* 0x000fe20000000000 */
[----:B------:R-:W-:Y:S01]  /*0160*/  ISETP.GE.U32.AND P1, PT, R11, R6, PT ;  /* 0x000000060b00720c */ /* 0x000fe20003f26070 */
[----:B0-----:R-:W-:-:S06]  /*0170*/  ULEA UR4, UR5, UR4, 0x18 ;  /* 0x0000000405047291 */ /* 0x001fcc000f8ec0ff */
[----:B------:R-:W-:-:S05]  /*0180*/  LEA R7, R11, UR4, 0x2 ;  /* 0x000000040b077c11 */ /* 0x000fca000f8e10ff */
[----:B------:R-:W-:Y:S01]  /*0190*/  IMAD R9, R6, 0x4, R7 ;  /* 0x0000000406097824 */ /* 0x000fe200078e0207 */
[----:B------:R-:W-:Y:S01]  /*01a0*/  ISETP.NE.AND P0, PT, R11, RZ, PT ;  /* 0x000000ff0b00720c */ /* 0x000fe20003f05270 */
[----:B--2---:R0:W-:Y:S04]  /*01b0*/  STS [R7], R0 ;  /* 0x0000000007007388 */ /* 0x0041e80000000800 */
[----:B---3--:R0:W-:Y:S01]  /*01c0*/  STS [R9], R8 ;  /* 0x0000000809007388 */ /* 0x0081e20000000800 */
[----:B------:R-:W-:Y:S07]  /*01d0*/  @P1 BRA `(.L_x_3) ;  /* 0x0000000000301947 */ /* 0x000fee0003800000 */
.L_x_4:
[----:B------:R-:W-:Y:S05]  /*01e0*/  WARPSYNC.ALL ;  /* 0x0000000000007948 */ /* 0x000fea0003800000 */
[----:B------:R-:W-:Y:S01]  /*01f0*/  BAR.SYNC.DEFER_BLOCKING 0x0 ;  /* 0x0000000000007b1d */ /* 0x000fe20000010000 */
[C---:B0-----:R-:W-:Y:S02]  /*0200*/  LEA R0, R6.reuse, R7, 0x2 ;  /* 0x0000000706007211 */ /* 0x041fe400078e10ff */
[----:B------:R-:W-:-:S04]  /*0210*/  ISETP.GT.U32.AND P2, PT, R6, 0x1, PT ;  /* 0x000000010600780c */ /* 0x000fc80003f44070 */
[----:B------:R-:W-:Y:S04]  /*0220*/  LDS R0, [R0] ;  /* 0x0000000000007984 */ /* 0x000fe80000000800 */
[----:B------:R-:W0:Y:S02]  /*0230*/  LDS R3, [R7] ;  /* 0x0000000007037984 */ /* 0x000e240000000800 */
[----:B0-----:R-:W-:Y:S01]  /*0240*/  IMAD.IADD R2, R0, 0x1, R3 ;  /* 0x0000000100027824 */ /* 0x001fe200078e0203 */
[----:B------:R-:W-:-:S04]  /*0250*/  SHF.R.U32.HI R3, RZ, 0x1, R6 ;  /* 0x00000001ff037819 */ /* 0x000fc80000011606 */
[----:B------:R1:W-:Y:S01]  /*0260*/  STS [R7], R2 ;  /* 0x0000000207007388 */ /* 0x0003e20000000800 */
[-C--:B------:R-:W-:Y:S02]  /*0270*/  ISETP.GE.U32.AND P1, PT, R11, R3.reuse, PT ;  /* 0x000000030b00720c */ /* 0x080fe40003f26070 */
[----:B------:R-:W-:-:S11]  /*0280*/  MOV R6, R3 ;  /* 0x0000000300067202 */ /* 0x000fd60000000f00 */
[----:B-1----:R-:W-:Y:S05]  /*0290*/  @!P1 BRA P2, `(.L_x_4) ;  /* 0xfffffffc00d09947 */ /* 0x002fea000103ffff */
.L_x_3:
[----:B------:R-:W-:Y:S05]  /*02a0*/  @P0 EXIT ;  /* 0x000000000000094d */ /* 0x000fea0003800000 */
[----:B------:R-:W1:Y:S01]  /*02b0*/  LDS R5, [UR4] ;  /* 0x00000004ff057984 */ /* 0x000e620008000800 */
[----:B------:R-:W2:Y:S02]  /*02c0*/  LDC.64 R2, c[0x0][0x380] ;  /* 0x0000e000ff027b82 */ /* 0x000ea40000000a00 */
[----:B--2---:R-:W-:-:S05]  /*02d0*/  IMAD.WIDE.U32 R2, R13, 0x4, R2 ;  /* 0x000000040d027825 */ /* 0x004fca00078e0002 */
[----:B-1----:R-:W-:Y:S01]  /*02e0*/  STG.E desc[UR6][R2.64], R5 ;  /* 0x0000000502007986 */ /* 0x002fe2000c101906 */
[----:B------:R-:W-:Y:S05]  /*02f0*/  EXIT ;  /* 0x000000000000794d */ /* 0x000fea0003800000 */
.L_x_5:
        /* <DEDUP_REMOVED lines=16> */
.L_x_10:


//--------------------- .text._Z17_bitonic_internalPjii --------------------------
	.section	.text._Z17_bitonic_internalPjii,"ax",@progbits
	.align	128
        .global         _Z17_bitonic_internalPjii
        .type           _Z17_bitonic_internalPjii,@function
        .size           _Z17_bitonic_internalPjii,(.L_x_11 - _Z17_bitonic_internalPjii)
        .other          _Z17_bitonic_internalPjii,@"STO_CUDA_ENTRY STV_DEFAULT"
_Z17_bitonic_internalPjii:
.text._Z17_bitonic_internalPjii:
[----:B------:R-:W-:Y:S01]  /*0000*/  LDC R1, c[0x0][0x37c] ;  /* 0x0000df00ff017b82 */ /* 0x000fe20000000800 */
[----:B------:R-:W0:Y:S07]  /*0010*/  S2R R3, SR_TID.X ;  /* 0x0000000000037919 */ /* 0x000e2e0000002100 */
[----:B------:R-:W0:Y:S01]  /*0020*/  S2UR UR6, SR_CTAID.X ;  /* 0x00000000000679c3 */ /* 0x000e220000002500 */
[----:B------:R-:W1:Y:S01]  /*0030*/  LDCU.64 UR4, c[0x0][0x388] ;  /* 0x00007100ff0477ac */ /* 0x000e620008000a00 */
[----:B------:R-:W2:Y:S06]  /*0040*/  LDCU.64 UR8, c[0x0][0x358] ;  /* 0x00006b00ff0877ac */ /* 0x000eac0008000a00 */
[----:B------:R-:W0:Y:S08]  /*0050*/  LDC R0, c[0x0][0x360] ;  /* 0x0000d800ff007b82 */ /* 0x000e300000000800 */
[----:B------:R-:W3:Y:S01]  /*0060*/  LDC.64 R4, c[0x0][0x380] ;  /* 0x0000e000ff047b82 */ /* 0x000ee20000000a00 */
[----:B-1----:R-:W-:Y:S01]  /*0070*/  UIADD3 UR7, UPT, UPT, -UR5, URZ, URZ ;  /* 0x000000ff05077290 */ /* 0x002fe2000fffe1ff */
[----:B0-----:R-:W-:Y:S01]  /*0080*/  IMAD R0, R0, UR6, R3 ;  /* 0x0000000600007c24 */ /* 0x001fe2000f8e0203 */
[----:B------:R-:W-:-:S04]  /*0090*/  UIADD3 UR6, UPT, UPT, UR5, -0x1, URZ ;  /* 0xffffffff05067890 */ /* 0x000fc8000fffe0ff */
[----:B------:R-:W-:-:S05]  /*00a0*/  LOP3.LUT R2, R0, UR7, RZ, 0xc0, !PT ;  /* 0x0000000700027c12 */ /* 0x000fca000f8ec0ff */
[----:B------:R-:W-:-:S05]  /*00b0*/  IMAD.SHL.U32 R3, R2, 0x2, RZ ;  /* 0x0000000202037824 */ /* 0x000fca00078e00ff */
[----:B------:R-:W-:-:S04]  /*00c0*/  LOP3.LUT R3, R3, UR6, R0, 0xf8, !PT ;  /* 0x0000000603037c12 */ /* 0x000fc8000f8ef800 */
[C---:B------:R-:W-:Y:S01]  /*00d0*/  LOP3.LUT R7, R3.reuse, UR5, RZ, 0xfc, !PT ;  /* 0x0000000503077c12 */ /* 0x040fe2000f8efcff */
[----:B---3--:R-:W-:-:S04]  /*00e0*/  IMAD.WIDE R2, R3, 0x4, R4 ;  /* 0x0000000403027825 */ /* 0x008fc800078e0204 */
[----:B------:R-:W-:Y:S02]  /*00f0*/  IMAD.WIDE R4, R7, 0x4, R4 ;  /* 0x0000000407047825 */ /* 0x000fe400078e0204 */
[----:B--2---:R-:W2:Y:S04]  /*0100*/  LDG.E R7, desc[UR8][R2.64] ;  /* 0x0000000802077981 */ /* 0x004ea8000c1e1900 */
[----:B------:R-:W2:Y:S01]  /*0110*/  LDG.E R6, desc[UR8][R4.64] ;  /* 0x0000000804067981 */ /* 0x000ea2000c1e1900 */
[----:B------:R-:W-:-:S06]  /*0120*/  UIADD3 UR4, UPT, UPT, UR4, -0x1, URZ ;  /* 0xffffffff04047890 */ /* 0x000fcc000fffe0ff */
[----:B------:R-:W-:-:S04]  /*0130*/  SHF.R.U32.HI R0, RZ, UR4, R0 ;  /* 0x00000004ff007c19 */ /* 0x000fc80008011600 */
[----:B------:R-:W-:-:S04]  /*0140*/  LOP3.LUT R0, R0, 0x1, RZ, 0xc0, !PT ;  /* 0x0000000100007812 */ /* 0x000fc800078ec0ff */
[----:B------:R-:W-:-:S04]  /*0150*/  ISETP.NE.U32.AND P0, PT, R0, 0x1, PT ;  /* 0x000000010000780c */ /* 0x000fc80003f05070 */
[----:B--2---:R-:W-:-:S04]  /*0160*/  ISETP.LT.U32.XOR P0, PT, R7, R6, !P0 ;  /* 0x000000060700720c */ /* 0x004fc80004701870 */
[----:B------:R-:W-:-:S13]  /*0170*/  ISETP.EQ.OR P0, PT, R7, R6, P0 ;  /* 0x000000060700720c */ /* 0x000fda0000702670 */
[----:B------:R-:W-:Y:S05]  /*0180*/  @P0 EXIT ;  /* 0x000000000000094d */ /* 0x000fea0003800000 */
[----:B------:R-:W-:Y:S04]  /*0190*/  STG.E desc[UR8][R2.64], R6 ;  /* 0x0000000602007986 */ /* 0x000fe8000c101908 */
[----:B------:R-:W-:Y:S01]  /*01a0*/  STG.E desc[UR8][R4.64], R7 ;  /* 0x0000000704007986 */ /* 0x000fe2000c101908 */
[----:B------:R-:W-:Y:S05]  /*01b0*/  EXIT ;  /* 0x000000000000794d */ /* 0x000fea0003800000 */
.L_x_6:
        /* <DEDUP_REMOVED lines=12> */
.L_x_11:


//--------------------- .text._Z10init_arrayPjii  --------------------------
	.section	.text._Z10init_arrayPjii,"ax",@progbits
	.align	128
        .global         _Z10init_arrayPjii
        .type           _Z10init_arrayPjii,@function
        .size           _Z10init_arrayPjii,(.L_x_12 - _Z10init_arrayPjii)
        .other          _Z10init_arrayPjii,@"STO_CUDA_ENTRY STV_DEFAULT"
_Z10init_arrayPjii:
.text._Z10init_arrayPjii:
        /* <DEDUP_REMOVED lines=8> */
[----:B------:R-:W0:Y:S01]  /*0080*/  LDCU UR6, c[0x0][0x38c] ;  /* 0x00007180ff0677ac */ /* 0x000e220008000800 */
[----:B------:R-:W1:Y:S01]  /*0090*/  LDCU.64 UR4, c[0x0][0x358] ;  /* 0x00006b00ff0477ac */ /* 0x000e620008000a00 */
[----:B0-----:R-:W0:Y:S01]  /*00a0*/  I2F.U32.RP R4, UR6 ;  /* 0x0000000600047d06 */ /* 0x001e220008209000 */
[----:B------:R-:W-:Y:S01]  /*00b0*/  IMAD R0, R5, R5, UR6 ;  /* 0x0000000605007e24 */ /* 0x000fe2000f8e0205 */
[----:B------:R-:W-:-:S06]  /*00c0*/  ISETP.NE.U32.AND P1, PT, RZ, UR6, PT ;  /* 0x00000006ff007c0c */ /* 0x000fcc000bf25070 */
[----:B0-----:R-:W0:Y:S02]  /*00d0*/  MUFU.RCP R4, R4 ;  /* 0x0000000400047308 */ /* 0x001e240000001000 */
[----:B0-----:R-:W-:-:S06]  /*00e0*/  IADD3 R2, PT, PT, R4, 0xffffffe, RZ ;  /* 0x0ffffffe04027810 */ /* 0x001fcc0007ffe0ff */
[----:B------:R0:W2:Y:S02]  /*00f0*/  F2I.FTZ.U32.TRUNC.NTZ R3, R2 ;  /* 0x0000000200037305 */ /* 0x0000a4000021f000 */
[----:B0-----:R-:W-:Y:S01]  /*0100*/  HFMA2 R2, -RZ, RZ, 0, 0 ;  /* 0x00000000ff027431 */ /* 0x001fe200000001ff */
[----:B--2---:R-:W-:-:S05]  /*0110*/  IADD3 R7, PT, PT, RZ, -R3, RZ ;  /* 0x80000003ff077210 */ /* 0x004fca0007ffe0ff */
[----:B------:R-:W-:-:S04]  /*0120*/  IMAD R7, R7, UR6, RZ ;  /* 0x0000000607077c24 */ /* 0x000fc8000f8e02ff */
[----:B------:R-:W-:-:S06]  /*0130*/  IMAD.HI.U32 R3, R3, R7, R2 ;  /* 0x0000000703037227 */ /* 0x000fcc00078e0002 */
[----:B------:R-:W-:-:S04]  /*0140*/  IMAD.HI.U32 R3, R3, R0, RZ ;  /* 0x0000000003037227 */ /* 0x000fc800078e00ff */
[----:B------:R-:W-:-:S04]  /*0150*/  IMAD.MOV R3, RZ, RZ, -R3 ;  /* 0x000000ffff037224 */ /* 0x000fc800078e0a03 */
[----:B------:R-:W-:Y:S02]  /*0160*/  IMAD R7, R3, UR6, R0 ;  /* 0x0000000603077c24 */ /* 0x000fe4000f8e0200 */
[----:B------:R-:W0:Y:S03]  /*0170*/  LDC.64 R2, c[0x0][0x380] ;  /* 0x0000e000ff027b82 */ /* 0x000e260000000a00 */
[----:B------:R-:W-:-:S13]  /*0180*/  ISETP.GE.U32.AND P0, PT, R7, UR6, PT ;  /* 0x0000000607007c0c */ /* 0x000fda000bf06070 */
[----:B------:R-:W-:-:S04]  /*0190*/  @P0 IADD3 R7, PT, PT, R7, -UR6, RZ ;  /* 0x8000000607070c10 */ /* 0x000fc8000fffe0ff */
[----:B------:R-:W-:Y:S01]  /*01a0*/  ISETP.GE.U32.AND P0, PT, R7, UR6, PT ;  /* 0x0000000607007c0c */ /* 0x000fe2000bf06070 */
[----:B0-----:R-:W-:-:S12]  /*01b0*/  IMAD.WIDE R2, R5, 0x4, R2 ;  /* 0x0000000405027825 */ /* 0x001fd800078e0202 */
[----:B------:R-:W-:Y:S01]  /*01c0*/  @P0 VIADD R7, R7, -UR6 ;  /* 0x8000000607070c36 */ /* 0x000fe20008000000 */
[----:B------:R-:W-:-:S05]  /*01d0*/  @!P1 LOP3.LUT R7, RZ, UR6, RZ, 0x33, !PT ;  /* 0x00000006ff079c12 */ /* 0x000fca000f8e33ff */
[----:B-1----:R-:W-:Y:S01]  /*01e0*/  STG.E desc[UR4][R2.64], R7 ;  /* 0x0000000702007986 */ /* 0x002fe2000c101904 */
[----:B------:R-:W-:Y:S05]  /*01f0*/  EXIT ;  /* 0x000000000000794d */ /* 0x000fea0003800000 */
.L_x_7:
        /* <DEDUP_REMOVED lines=16> */
.L_x_12:


//--------------------- .nv.global.init           --------------------------
	.section	.nv.global.init,"aw",@progbits
.nv.global.init:
	.type		$str,@object
	.size		$str,(.L_0 - $str)
$str:
        /*0000*/ 	.byte	0x25, 0x75, 0x0a, 0x00
.L_0:


//--------------------- .nv.shared.reserved.0     --------------------------
	.section	.nv.shared.reserved.0,"aw",@nobits
	.weak		__nv_reservedSMEM_offset_0_alias
	.size		__nv_reservedSMEM_offset_0_alias, 0, 64
	.other		__nv_reservedSMEM_offset_0_alias,@"STO_CUDA_RESERVED_SHARED STV_DEFAULT"
__nv_reservedSMEM_offset_0_alias:
	.zero		0
	.zero		64


//--------------------- .nv.shared._Z13_add_internalPji --------------------------
	.section	.nv.shared._Z13_add_internalPji,"aw",@nobits
	.sectionflags	@""
	.align	4
.nv.shared._Z13_add_internalPji:
	.zero		5120


//--------------------- .nv.constant0._Z12print_resultPj --------------------------
	.section	.nv.constant0._Z12print_resultPj,"a",@progbits
	.sectionflags	@""
	.align	4
.nv.constant0._Z12print_resultPj:
	.zero		904


//--------------------- .nv.constant0._Z10_hash_initPji --------------------------
	.section	.nv.constant0._Z10_hash_initPji,"a",@progbits
	.sectionflags	@""
	.align	4
.nv.constant0._Z10_hash_initPji:
	.zero		908


//--------------------- .nv.constant0._Z13_add_internalPji --------------------------
	.section	.nv.constant0._Z13_add_internalPji,"a",@progbits
	.sectionflags	@""
	.align	4
.nv.constant0._Z13_add_internalPji:
	.zero		908


//--------------------- .nv.constant0._Z17_bitonic_internalPjii --------------------------
	.section	.nv.constant0._Z17_bitonic_internalPjii,"a",@progbits
	.sectionflags	@""
	.align	4
.nv.constant0._Z17_bitonic_internalPjii:
	.zero		912


//--------------------- .nv.constant0._Z10init_arrayPjii --------------------------
	.section	.nv.constant0._Z10init_arrayPjii,"a",@progbits
	.sectionflags	@""
	.align	4
.nv.constant0._Z10init_arrayPjii:
	.zero		912


//--------------------- SYMBOLS --------------------------

	.type		.nv.reservedSmem.offset0,@object
	.size		.nv.reservedSmem.offset0,0x4
	.type		.nv.reservedSmem.cap,@object
	.size		.nv.reservedSmem.cap,0x4
	.type		vprintf,@function
